//
// Generated by NVIDIA NVVM Compiler
//
// Compiler Build ID: CL-36424714
// Cuda compilation tools, release 13.0, V13.0.88
// Based on NVVM 20.0.0
//

.version 9.0
.target sm_100
.address_size 64

	// .globl	_Z9vectorAddPKfS0_Pfi

.visible .entry _Z9vectorAddPKfS0_Pfi(
	.param .u64 .ptr .align 1 _Z9vectorAddPKfS0_Pfi_param_0,
	.param .u64 .ptr .align 1 _Z9vectorAddPKfS0_Pfi_param_1,
	.param .u64 .ptr .align 1 _Z9vectorAddPKfS0_Pfi_param_2,
	.param .u32 _Z9vectorAddPKfS0_Pfi_param_3
)
{
	.reg .pred 	%p<11>;
	.reg .b32 	%r<27>;
	.reg .b32 	%f<70>;
	.reg .b64 	%rd<23>;

	ld.param.u64 	%rd9, [_Z9vectorAddPKfS0_Pfi_param_0];
	ld.param.u64 	%rd11, [_Z9vectorAddPKfS0_Pfi_param_1];
	ld.param.u64 	%rd10, [_Z9vectorAddPKfS0_Pfi_param_2];
	ld.param.u32 	%r17, [_Z9vectorAddPKfS0_Pfi_param_3];
	cvta.to.global.u64 	%rd1, %rd11;
	mov.u32 	%r18, %ntid.x;
	mov.u32 	%r19, %ctaid.x;
	mov.u32 	%r20, %tid.x;
	mad.lo.s32 	%r1, %r18, %r19, %r20;
	setp.ge.s32 	%p1, %r1, %r17;
	@%p1 bra 	$L__BB0_14;
	cvta.to.global.u64 	%rd12, %rd10;
	cvta.to.global.u64 	%rd13, %rd9;
	mul.wide.s32 	%rd14, %r1, 4;
	add.s64 	%rd15, %rd13, %rd14;
	ld.global.f32 	%f66, [%rd15];
	add.s64 	%rd2, %rd12, %rd14;
	st.global.f32 	[%rd2], %f66;
	setp.lt.s32 	%p2, %r17, 1;
	@%p2 bra 	$L__BB0_14;
	and.b32  	%r2, %r17, 15;
	setp.lt.u32 	%p3, %r17, 16;
	mov.b32 	%r24, 0;
	@%p3 bra 	$L__BB0_5;
	and.b32  	%r24, %r17, 2147483632;
	neg.s32 	%r22, %r24;
	add.s64 	%rd21, %rd1, 32;
$L__BB0_4:
	.pragma "nounroll";
	ld.global.f32 	%f11, [%rd21+-32];
	add.f32 	%f12, %f11, %f66;
	st.global.f32 	[%rd2], %f12;
	ld.global.f32 	%f13, [%rd21+-28];
	add.f32 	%f14, %f13, %f12;
	st.global.f32 	[%rd2], %f14;
	ld.global.f32 	%f15, [%rd21+-24];
	add.f32 	%f16, %f15, %f14;
	st.global.f32 	[%rd2], %f16;
	ld.global.f32 	%f17, [%rd21+-20];
	add.f32 	%f18, %f17, %f16;
	st.global.f32 	[%rd2], %f18;
	ld.global.f32 	%f19, [%rd21+-16];
	add.f32 	%f20, %f19, %f18;
	st.global.f32 	[%rd2], %f20;
	ld.global.f32 	%f21, [%rd21+-12];
	add.f32 	%f22, %f21, %f20;
	st.global.f32 	[%rd2], %f22;
	ld.global.f32 	%f23, [%rd21+-8];
	add.f32 	%f24, %f23, %f22;
	st.global.f32 	[%rd2], %f24;
	ld.global.f32 	%f25, [%rd21+-4];
	add.f32 	%f26, %f25, %f24;
	st.global.f32 	[%rd2], %f26;
	ld.global.f32 	%f27, [%rd21];
	add.f32 	%f28, %f27, %f26;
	st.global.f32 	[%rd2], %f28;
	ld.global.f32 	%f29, [%rd21+4];
	add.f32 	%f30, %f29, %f28;
	st.global.f32 	[%rd2], %f30;
	ld.global.f32 	%f31, [%rd21+8];
	add.f32 	%f32, %f31, %f30;
	st.global.f32 	[%rd2], %f32;
	ld.global.f32 	%f33, [%rd21+12];
	add.f32 	%f34, %f33, %f32;
	st.global.f32 	[%rd2], %f34;
	ld.global.f32 	%f35, [%rd21+16];
	add.f32 	%f36, %f35, %f34;
	st.global.f32 	[%rd2], %f36;
	ld.global.f32 	%f37, [%rd21+20];
	add.f32 	%f38, %f37, %f36;
	st.global.f32 	[%rd2], %f38;
	ld.global.f32 	%f39, [%rd21+24];
	add.f32 	%f40, %f39, %f38;
	st.global.f32 	[%rd2], %f40;
	ld.global.f32 	%f41, [%rd21+28];
	add.f32 	%f66, %f41, %f40;
	st.global.f32 	[%rd2], %f66;
	add.s32 	%r22, %r22, 16;
	add.s64 	%rd21, %rd21, 64;
	setp.ne.s32 	%p4, %r22, 0;
	@%p4 bra 	$L__BB0_4;
$L__BB0_5:
	setp.eq.s32 	%p5, %r2, 0;
	@%p5 bra 	$L__BB0_14;
	and.b32  	%r8, %r17, 7;
	setp.lt.u32 	%p6, %r2, 8;
	@%p6 bra 	$L__BB0_8;
	mul.wide.u32 	%rd16, %r24, 4;
	add.s64 	%rd17, %rd1, %rd16;
	ld.global.f32 	%f42, [%rd17];
	add.f32 	%f43, %f42, %f66;
	st.global.f32 	[%rd2], %f43;
	ld.global.f32 	%f44, [%rd17+4];
	add.f32 	%f45, %f44, %f43;
	st.global.f32 	[%rd2], %f45;
	ld.global.f32 	%f46, [%rd17+8];
	add.f32 	%f47, %f46, %f45;
	st.global.f32 	[%rd2], %f47;
	ld.global.f32 	%f48, [%rd17+12];
	add.f32 	%f49, %f48, %f47;
	st.global.f32 	[%rd2], %f49;
	ld.global.f32 	%f50, [%rd17+16];
	add.f32 	%f51, %f50, %f49;
	st.global.f32 	[%rd2], %f51;
	ld.global.f32 	%f52, [%rd17+20];
	add.f32 	%f53, %f52, %f51;
	st.global.f32 	[%rd2], %f53;
	ld.global.f32 	%f54, [%rd17+24];
	add.f32 	%f55, %f54, %f53;
	st.global.f32 	[%rd2], %f55;
	ld.global.f32 	%f56, [%rd17+28];
	add.f32 	%f66, %f56, %f55;
	st.global.f32 	[%rd2], %f66;
	add.s32 	%r24, %r24, 8;
$L__BB0_8:
	setp.eq.s32 	%p7, %r8, 0;
	@%p7 bra 	$L__BB0_14;
	and.b32  	%r11, %r17, 3;
	setp.lt.u32 	%p8, %r8, 4;
	@%p8 bra 	$L__BB0_11;
	mul.wide.u32 	%rd18, %r24, 4;
	add.s64 	%rd19, %rd1, %rd18;
	ld.global.f32 	%f57, [%rd19];
	add.f32 	%f58, %f57, %f66;
	st.global.f32 	[%rd2], %f58;
	ld.global.f32 	%f59, [%rd19+4];
	add.f32 	%f60, %f59, %f58;
	st.global.f32 	[%rd2], %f60;
	ld.global.f32 	%f61, [%rd19+8];
	add.f32 	%f62, %f61, %f60;
	st.global.f32 	[%rd2], %f62;
	ld.global.f32 	%f63, [%rd19+12];
	add.f32 	%f66, %f63, %f62;
	st.global.f32 	[%rd2], %f66;
	add.s32 	%r24, %r24, 4;
$L__BB0_11:
	setp.eq.s32 	%p9, %r11, 0;
	@%p9 bra 	$L__BB0_14;
	mul.wide.u32 	%rd20, %r24, 4;
	add.s64 	%rd22, %rd1, %rd20;
	neg.s32 	%r26, %r11;
$L__BB0_13:
	.pragma "nounroll";
	ld.global.f32 	%f64, [%rd22];
	add.f32 	%f66, %f64, %f66;
	st.global.f32 	[%rd2], %f66;
	add.s64 	%rd22, %rd22, 4;
	add.s32 	%r26, %r26, 1;
	setp.ne.s32 	%p10, %r26, 0;
	@%p10 bra 	$L__BB0_13;
$L__BB0_14:
	ret;

}


// ===== COMPILED SASS (sm_100) =====

	.target	sm_100

	.elftype	@"ET_EXEC"


//--------------------- .note.nv.tkinfo           --------------------------
	.section	.note.nv.tkinfo,"",@"SHT_NOTE"
	.sectionflags	@"SHF_NOTE_NV_TKINFO"
	.tkinfo
        /*0018*/ 	.word	0x00000002
        /*0030*/ 	.string	""
        /*0030*/ 	.string	"ptxas"
        /*0030*/ 	.string	"Cuda compilation tools, release 13.0, V13.0.88"
        /*0030*/ 	.string	"Build cuda_13.0.r13.0/compiler.36424714_0"
        /*0030*/ 	.string	"-arch sm_100 -m 64 "



//--------------------- .note.nv.cuinfo           --------------------------
	.section	.note.nv.cuinfo,"",@"SHT_NOTE"
	.sectionflags	@"SHF_NOTE_NV_CUINFO"
        /*0018*/ 	.short	0x0002
        /*001a*/ 	.short	0x0064
        /*001c*/ 	.short	0x0082
	.zero		2


//--------------------- .nv.info                  --------------------------
	.section	.nv.info,"",@"SHT_CUDA_INFO"
	.align	4


	//----- nvinfo : EIATTR_REGCOUNT
	.align		4
        /*0000*/ 	.byte	0x04, 0x2f
        /*0002*/ 	.short	(.L_1 - .L_0)
	.align		4
.L_0:
        /*0004*/ 	.word	index@(_Z9vectorAddPKfS0_Pfi)
        /*0008*/ 	.word	0x00000014


	//----- nvinfo : EIATTR_FRAME_SIZE
	.align		4
.L_1:
        /*000c*/ 	.byte	0x04, 0x11
        /*000e*/ 	.short	(.L_3 - .L_2)
	.align		4
.L_2:
        /*0010*/ 	.word	index@(_Z9vectorAddPKfS0_Pfi)
        /*0014*/ 	.word	0x00000000


	//----- nvinfo : EIATTR_MIN_STACK_SIZE
	.align		4
.L_3:
        /*0018*/ 	.byte	0x04, 0x12
        /*001a*/ 	.short	(.L_5 - .L_4)
	.align		4
.L_4:
        /*001c*/ 	.word	index@(_Z9vectorAddPKfS0_Pfi)
        /*0020*/ 	.word	0x00000000
.L_5:


//--------------------- .nv.compat                --------------------------
	.section	.nv.compat,"",@"SHT_CUDA_COMPAT_INFO"
	.align	4
        /*0000*/ 	.byte	0x02, 0x09, 0x00, 0x00, 0x02, 0x02, 0x01, 0x00, 0x02, 0x05, 0x05, 0x00, 0x03, 0x07, 0x01, 0x01
        /*0010*/ 	.byte	0x02, 0x03, 0x00, 0x00, 0x02, 0x06, 0x01, 0x00, 0x04, 0x0b, 0x08, 0x00, 0x09, 0x00, 0x00, 0x00
        /*0020*/ 	.byte	0x00, 0x00, 0x00, 0x00


//--------------------- .nv.info._Z9vectorAddPKfS0_Pfi --------------------------
	.section	.nv.info._Z9vectorAddPKfS0_Pfi,"",@"SHT_CUDA_INFO"
	.sectionflags	@""
	.align	4


	//----- nvinfo : EIATTR_CUDA_API_VERSION
	.align		4
        /*0000*/ 	.byte	0x04, 0x37
        /*0002*/ 	.short	(.L_7 - .L_6)
.L_6:
        /*0004*/ 	.word	0x00000082


	//----- nvinfo : EIATTR_KPARAM_INFO
	.align		4
.L_7:
        /*0008*/ 	.byte	0x04, 0x17
        /*000a*/ 	.short	(.L_9 - .L_8)
.L_8:
        /*000c*/ 	.word	0x00000000
        /*0010*/ 	.short	0x0003
        /*0012*/ 	.short	0x0018
        /*0014*/ 	.byte	0x00, 0xf0, 0x11, 0x00


	//----- nvinfo : EIATTR_KPARAM_INFO
	.align		4
.L_9:
        /*0018*/ 	.byte	0x04, 0x17
        /*001a*/ 	.short	(.L_11 - .L_10)
.L_10:
        /*001c*/ 	.word	0x00000000
        /*0020*/ 	.short	0x0002
        /*0022*/ 	.short	0x0010
        /*0024*/ 	.byte	0x00, 0xf5, 0x21, 0x00


	//----- nvinfo : EIATTR_KPARAM_INFO
	.align		4
.L_11:
        /*0028*/ 	.byte	0x04, 0x17
        /*002a*/ 	.short	(.L_13 - .L_12)
.L_12:
        /*002c*/ 	.word	0x00000000
        /*0030*/ 	.short	0x0001
        /*0032*/ 	.short	0x0008
        /*0034*/ 	.byte	0x00, 0xf5, 0x21, 0x00


	//----- nvinfo : EIATTR_KPARAM_INFO
	.align		4
.L_13:
        /*0038*/ 	.byte	0x04, 0x17
        /*003a*/ 	.short	(.L_15 - .L_14)
.L_14:
        /*003c*/ 	.word	0x00000000
        /*0040*/ 	.short	0x0000
        /*0042*/ 	.short	0x0000
        /*0044*/ 	.byte	0x00, 0xf5, 0x21, 0x00


	//----- nvinfo : EIATTR_SPARSE_MMA_MASK
	.align		4
.L_15:
        /*0048*/ 	.byte	0x03, 0x50
        /*004a*/ 	.short	0x0000


	//----- nvinfo : EIATTR_MAXREG_COUNT
	.align		4
        /*004c*/ 	.byte	0x03, 0x1b
        /*004e*/ 	.short	0x00ff


	//----- nvinfo : EIATTR_MERCURY_ISA_VERSION
	.align		4
        /*0050*/ 	.byte	0x03, 0x5f
        /*0052*/ 	.short	0x0101


	//----- nvinfo : EIATTR_VRC_CTA_INIT_COUNT
	.align		4
        /*0054*/ 	.byte	0x02, 0x4a
	.zero		1
	.zero		1


	//----- nvinfo : EIATTR_EXIT_INSTR_OFFSETS
	.align		4
        /*0058*/ 	.byte	0x04, 0x1c
        /*005a*/ 	.short	(.L_17 - .L_16)


	//   ....[0]....
.L_16:
        /*005c*/ 	.word	0x00000070


	//   ....[1]....
        /*0060*/ 	.word	0x00000100


	//   ....[2]....
        /*0064*/ 	.word	0x00000540


	//   ....[3]....
        /*0068*/ 	.word	0x00000740


	//   ....[4]....
        /*006c*/ 	.word	0x00000880


	//   ....[5]....
        /*0070*/ 	.word	0x00000960


	//----- nvinfo : EIATTR_CBANK_PARAM_SIZE
	.align		4
.L_17:
        /*0074*/ 	.byte	0x03, 0x19
        /*0076*/ 	.short	0x001c


	//----- nvinfo : EIATTR_PARAM_CBANK
	.align		4
        /*0078*/ 	.byte	0x04, 0x0a
        /*007a*/ 	.short	(.L_19 - .L_18)
	.align		4
.L_18:
        /*007c*/ 	.word	index@(.nv.constant0._Z9vectorAddPKfS0_Pfi)
        /*0080*/ 	.short	0x0380
        /*0082*/ 	.short	0x001c


	//----- nvinfo : EIATTR_SW_WAR
	.align		4
.L_19:
        /*0084*/ 	.byte	0x04, 0x36
        /*0086*/ 	.short	(.L_21 - .L_20)
.L_20:
        /*0088*/ 	.word	0x00000008
.L_21:


//--------------------- .nv.callgraph             --------------------------
	.section	.nv.callgraph,"",@"SHT_CUDA_CALLGRAPH"
	.align	4
	.sectionentsize	8
	.align		4
        /*0000*/ 	.word	0x00000000
	.align		4
        /*0004*/ 	.word	0xffffffff
	.align		4
        /*0008*/ 	.word	0x00000000
	.align		4
        /*000c*/ 	.word	0xfffffffe
	.align		4
        /*0010*/ 	.word	0x00000000
	.align		4
        /*0014*/ 	.word	0xfffffffd
	.align		4
        /*0018*/ 	.word	0x00000000
	.align		4
        /*001c*/ 	.word	0xfffffffc


//--------------------- .text._Z9vectorAddPKfS0_Pfi --------------------------
	.section	.text._Z9vectorAddPKfS0_Pfi,"ax",@progbits
	.align	128
        .global         _Z9vectorAddPKfS0_Pfi
        .type           _Z9vectorAddPKfS0_Pfi,@function
        .size           _Z9vectorAddPKfS0_Pfi,(.L_x_6 - _Z9vectorAddPKfS0_Pfi)
        .other          _Z9vectorAddPKfS0_Pfi,@"STO_CUDA_ENTRY STV_DEFAULT"
_Z9vectorAddPKfS0_Pfi:
.text._Z9vectorAddPKfS0_Pfi:
[----:B------:R-:W-:Y:S01]  /*0000*/  LDC R1, c[0x0][0x37c] ;  /* 0x0000df00ff017b82 */ /* 0x000fe20000000800 */
[----:B------:R-:W0:Y:S07]  /*0010*/  S2R R7, SR_CTAID.X ;  /* 0x0000000000077919 */ /* 0x000e2e0000002500 */
[----:B------:R-:W1:Y:S01]  /*0020*/  LDC R0, c[0x0][0x398] ;  /* 0x0000e600ff007b82 */ /* 0x000e620000000800 */
[----:B------:R-:W0:Y:S01]  /*0030*/  LDCU UR4, c[0x0][0x360] ;  /* 0x00006c00ff0477ac */ /* 0x000e220008000800 */
[----:B------:R-:W0:Y:S02]  /*0040*/  S2R R2, SR_TID.X ;  /* 0x0000000000027919 */ /* 0x000e240000002100 */
[----:B0-----:R-:W-:-:S05]  /*0050*/  IMAD R7, R7, UR4, R2 ;  /* 0x0000000407077c24 */ /* 0x001fca000f8e0202 */
[----:B-1----:R-:W-:-:S13]  /*0060*/  ISETP.GE.AND P0, PT, R7, R0, PT ;  /* 0x000000000700720c */ /* 0x002fda0003f06270 */
[----:B------:R-:W-:Y:S05]  /*0070*/  @P0 EXIT ;  /* 0x000000000000094d */ /* 0x000fea0003800000 */
[----:B------:R-:W0:Y:S01]  /*0080*/  LDC.64 R4, c[0x0][0x380] ;  /* 0x0000e000ff047b82 */ /* 0x000e220000000a00 */
[----:B------:R-:W1:Y:S07]  /*0090*/  LDCU.64 UR6, c[0x0][0x358] ;  /* 0x00006b00ff0677ac */ /* 0x000e6e0008000a00 */
[----:B------:R-:W2:Y:S01]  /*00a0*/  LDC.64 R2, c[0x0][0x390] ;  /* 0x0000e400ff027b82 */ /* 0x000ea20000000a00 */
[----:B0-----:R-:W-:-:S05]  /*00b0*/  IMAD.WIDE R4, R7, 0x4, R4 ;  /* 0x0000000407047825 */ /* 0x001fca00078e0204 */
[----:B-1----:R-:W3:Y:S01]  /*00c0*/  LDG.E R9, desc[UR6][R4.64] ;  /* 0x0000000604097981 */ /* 0x002ee2000c1e1900 */
[----:B------:R-:W-:Y:S01]  /*00d0*/  ISETP.GE.AND P0, PT, R0, 0x1, PT ;  /* 0x000000010000780c */ /* 0x000fe20003f06270 */
[----:B--2---:R-:W-:-:S05]  /*00e0*/  IMAD.WIDE R2, R7, 0x4, R2 ;  /* 0x0000000407027825 */ /* 0x004fca00078e0202 */
[----:B---3--:R0:W-:Y:S07]  /*00f0*/  STG.E desc[UR6][R2.64], R9 ;  /* 0x0000000902007986 */ /* 0x0081ee000c101906 */
[----:B------:R-:W-:Y:S05]  /*0100*/  @!P0 EXIT ;  /* 0x000000000000894d */ /* 0x000fea0003800000 */
[C---:B------:R-:W-:Y:S01]  /*0110*/  ISETP.GE.U32.AND P1, PT, R0.reuse, 0x10, PT ;  /* 0x000000100000780c */ /* 0x040fe20003f26070 */
[----:B------:R-:W-:Y:S01]  /*0120*/  HFMA2 R6, -RZ, RZ, 0, 0 ;  /* 0x00000000ff067431 */ /* 0x000fe200000001ff */
[----:B------:R-:W-:-:S04]  /*0130*/  LOP3.LUT R10, R0, 0xf, RZ, 0xc0, !PT ;  /* 0x0000000f000a7812 */ /* 0x000fc800078ec0ff */
[----:B------:R-:W-:-:S07]  /*0140*/  ISETP.NE.AND P0, PT, R10, RZ, PT ;  /* 0x000000ff0a00720c */ /* 0x000fce0003f05270 */
[----:B------:R-:W-:Y:S06]  /*0150*/  @!P1 BRA `(.L_x_0) ;  /* 0x0000000000f89947 */ /* 0x000fec0003800000 */
[----:B------:R-:W1:Y:S01]  /*0160*/  LDCU.64 UR4, c[0x0][0x388] ;  /* 0x00007100ff0477ac */ /* 0x000e620008000a00 */
[----:B------:R-:W-:-:S04]  /*0170*/  LOP3.LUT R6, R0, 0x7ffffff0, RZ, 0xc0, !PT ;  /* 0x7ffffff000067812 */ /* 0x000fc800078ec0ff */
[----:B------:R-:W-:Y:S01]  /*0180*/  IADD3 R7, PT, PT, -R6, RZ, RZ ;  /* 0x000000ff06077210 */ /* 0x000fe20007ffe1ff */
[----:B-1----:R-:W-:-:S04]  /*0190*/  UIADD3 UR4, UP0, UPT, UR4, 0x20, URZ ;  /* 0x0000002004047890 */ /* 0x002fc8000ff1e0ff */
[----:B------:R-:W-:Y:S02]  /*01a0*/  UIADD3.X UR5, UPT, UPT, URZ, UR5, URZ, UP0, !UPT ;  /* 0x00000005ff057290 */ /* 0x000fe400087fe4ff */
[----:B------:R-:W-:-:S04]  /*01b0*/  MOV R8, UR4 ;  /* 0x0000000400087c02 */ /* 0x000fc80008000f00 */
[----:B------:R-:W-:-:S07]  /*01c0*/  MOV R15, UR5 ;  /* 0x00000005000f7c02 */ /* 0x000fce0008000f00 */
.L_x_1:
[----:B------:R-:W-:Y:S02]  /*01d0*/  MOV R4, R8 ;  /* 0x0000000800047202 */ /* 0x000fe40000000f00 */
[----:B------:R-:W-:-:S05]  /*01e0*/  MOV R5, R15 ;  /* 0x0000000f00057202 */ /* 0x000fca0000000f00 */
[----:B------:R-:W0:Y:S02]  /*01f0*/  LDG.E R8, desc[UR6][R4.64+-0x20] ;  /* 0xffffe00604087981 */ /* 0x000e24000c1e1900 */
[----:B0--3--:R-:W-:-:S05]  /*0200*/  FADD R9, R8, R9 ;  /* 0x0000000908097221 */ /* 0x009fca0000000000 */
[----:B------:R0:W-:Y:S04]  /*0210*/  STG.E desc[UR6][R2.64], R9 ;  /* 0x0000000902007986 */ /* 0x0001e8000c101906 */
[----:B------:R-:W2:Y:S02]  /*0220*/  LDG.E R8, desc[UR6][R4.64+-0x1c] ;  /* 0xffffe40604087981 */ /* 0x000ea4000c1e1900 */
[----:B--2---:R-:W-:-:S05]  /*0230*/  FADD R11, R9, R8 ;  /* 0x00000008090b7221 */ /* 0x004fca0000000000 */
[----:B------:R1:W-:Y:S04]  /*0240*/  STG.E desc[UR6][R2.64], R11 ;  /* 0x0000000b02007986 */ /* 0x0003e8000c101906 */
[----:B------:R-:W2:Y:S02]  /*0250*/  LDG.E R8, desc[UR6][R4.64+-0x18] ;  /* 0xffffe80604087981 */ /* 0x000ea4000c1e1900 */
[----:B--2---:R-:W-:-:S05]  /*0260*/  FADD R13, R11, R8 ;  /* 0x000000080b0d7221 */ /* 0x004fca0000000000 */
[----:B------:R2:W-:Y:S04]  /*0270*/  STG.E desc[UR6][R2.64], R13 ;  /* 0x0000000d02007986 */ /* 0x0005e8000c101906 */
[----:B------:R-:W3:Y:S02]  /*0280*/  LDG.E R8, desc[UR6][R4.64+-0x14] ;  /* 0xffffec0604087981 */ /* 0x000ee4000c1e1900 */
[----:B---3--:R-:W-:-:S05]  /*0290*/  FADD R15, R13, R8 ;  /* 0x000000080d0f7221 */ /* 0x008fca0000000000 */
[----:B------:R3:W-:Y:S04]  /*02a0*/  STG.E desc[UR6][R2.64], R15 ;  /* 0x0000000f02007986 */ /* 0x0007e8000c101906 */
[----:B------:R-:W0:Y:S02]  /*02b0*/  LDG.E R8, desc[UR6][R4.64+-0x10] ;  /* 0xfffff00604087981 */ /* 0x000e24000c1e1900 */
[----:B0-----:R-:W-:-:S05]  /*02c0*/  FADD R9, R15, R8 ;  /* 0x000000080f097221 */ /* 0x001fca0000000000 */
[----:B------:R0:W-:Y:S04]  /*02d0*/  STG.E desc[UR6][R2.64], R9 ;  /* 0x0000000902007986 */ /* 0x0001e8000c101906 */
[----:B------:R-:W1:Y:S02]  /*02e0*/  LDG.E R8, desc[UR6][R4.64+-0xc] ;  /* 0xfffff40604087981 */ /* 0x000e64000c1e1900 */
[----:B-1----:R-:W-:-:S05]  /*02f0*/  FADD R11, R9, R8 ;  /* 0x00000008090b7221 */ /* 0x002fca0000000000 */
        /* <DEDUP_REMOVED lines=9> */
[----:B------:R-:W-:Y:S04]  /*0390*/  STG.E desc[UR6][R2.64], R9 ;  /* 0x0000000902007986 */ /* 0x000fe8000c101906 */
        /* <DEDUP_REMOVED lines=9> */
[----:B------:R-:W3:Y:S02]  /*0430*/  LDG.E R8, desc[UR6][R4.64+0x10] ;  /* 0x0000100604087981 */ /* 0x000ee4000c1e1900 */
[----:B---3--:R-:W-:-:S05]  /*0440*/  FADD R17, R15, R8 ;  /* 0x000000080f117221 */ /* 0x008fca0000000000 */
[----:B------:R3:W-:Y:S04]  /*0450*/  STG.E desc[UR6][R2.64], R17 ;  /* 0x0000001102007986 */ /* 0x0007e8000c101906 */
[----:B------:R-:W0:Y:S02]  /*0460*/  LDG.E R8, desc[UR6][R4.64+0x14] ;  /* 0x0000140604087981 */ /* 0x000e24000c1e1900 */
[----:B0-----:R-:W-:-:S05]  /*0470*/  FADD R11, R17, R8 ;  /* 0x00000008110b7221 */ /* 0x001fca0000000000 */
[----:B------:R3:W-:Y:S04]  /*0480*/  STG.E desc[UR6][R2.64], R11 ;  /* 0x0000000b02007986 */ /* 0x0007e8000c101906 */
[----:B------:R-:W1:Y:S01]  /*0490*/  LDG.E R8, desc[UR6][R4.64+0x18] ;  /* 0x0000180604087981 */ /* 0x000e62000c1e1900 */
[----:B------:R-:W-:Y:S01]  /*04a0*/  IADD3 R7, PT, PT, R7, 0x10, RZ ;  /* 0x0000001007077810 */ /* 0x000fe20007ffe0ff */
[----:B-1----:R-:W-:-:S05]  /*04b0*/  FADD R13, R11, R8 ;  /* 0x000000080b0d7221 */ /* 0x002fca0000000000 */
[----:B------:R3:W-:Y:S04]  /*04c0*/  STG.E desc[UR6][R2.64], R13 ;  /* 0x0000000d02007986 */ /* 0x0007e8000c101906 */
[----:B------:R-:W4:Y:S01]  /*04d0*/  LDG.E R8, desc[UR6][R4.64+0x1c] ;  /* 0x00001c0604087981 */ /* 0x000f22000c1e1900 */
[----:B------:R-:W-:Y:S01]  /*04e0*/  ISETP.NE.AND P1, PT, R7, RZ, PT ;  /* 0x000000ff0700720c */ /* 0x000fe20003f25270 */
[----:B----4-:R-:W-:Y:S01]  /*04f0*/  FADD R9, R13, R8 ;  /* 0x000000080d097221 */ /* 0x010fe20000000000 */
[----:B------:R-:W-:-:S04]  /*0500*/  IADD3 R8, P2, PT, R4, 0x40, RZ ;  /* 0x0000004004087810 */ /* 0x000fc80007f5e0ff */
[----:B------:R3:W-:Y:S01]  /*0510*/  STG.E desc[UR6][R2.64], R9 ;  /* 0x0000000902007986 */ /* 0x0007e2000c101906 */
[----:B--2---:R-:W-:-:S06]  /*0520*/  IADD3.X R15, PT, PT, RZ, R5, RZ, P2, !PT ;  /* 0x00000005ff0f7210 */ /* 0x004fcc00017fe4ff */
[----:B------:R-:W-:Y:S05]  /*0530*/  @P1 BRA `(.L_x_1) ;  /* 0xfffffffc00241947 */ /* 0x000fea000383ffff */
.L_x_0:
[----:B------:R-:W-:Y:S05]  /*0540*/  @!P0 EXIT ;  /* 0x000000000000894d */ /* 0x000fea0003800000 */
[----:B------:R-:W-:Y:S02]  /*0550*/  ISETP.GE.U32.AND P0, PT, R10, 0x8, PT ;  /* 0x000000080a00780c */ /* 0x000fe40003f06070 */
[----:B------:R-:W-:-:S04]  /*0560*/  LOP3.LUT R12, R0, 0x7, RZ, 0xc0, !PT ;  /* 0x00000007000c7812 */ /* 0x000fc800078ec0ff */
[----:B------:R-:W-:-:S07]  /*0570*/  ISETP.NE.AND P1, PT, R12, RZ, PT ;  /* 0x000000ff0c00720c */ /* 0x000fce0003f25270 */
[----:B------:R-:W-:Y:S06]  /*0580*/  @!P0 BRA `(.L_x_2) ;  /* 0x00000000006c8947 */ /* 0x000fec0003800000 */
[----:B------:R-:W1:Y:S02]  /*0590*/  LDC.64 R4, c[0x0][0x388] ;  /* 0x0000e200ff047b82 */ /* 0x000e640000000a00 */
[----:B-1----:R-:W-:-:S05]  /*05a0*/  IMAD.WIDE.U32 R4, R6, 0x4, R4 ;  /* 0x0000000406047825 */ /* 0x002fca00078e0004 */
[----:B------:R-:W0:Y:S02]  /*05b0*/  LDG.E R8, desc[UR6][R4.64] ;  /* 0x0000000604087981 */ /* 0x000e24000c1e1900 */
[----:B0--3--:R-:W-:-:S05]  /*05c0*/  FADD R9, R9, R8 ;  /* 0x0000000809097221 */ /* 0x009fca0000000000 */
[----:B------:R-:W-:Y:S04]  /*05d0*/  STG.E desc[UR6][R2.64], R9 ;  /* 0x0000000902007986 */ /* 0x000fe8000c101906 */
[----:B------:R-:W2:Y:S02]  /*05e0*/  LDG.E R8, desc[UR6][R4.64+0x4] ;  /* 0x0000040604087981 */ /* 0x000ea4000c1e1900 */
[----:B--2---:R-:W-:-:S05]  /*05f0*/  FADD R7, R9, R8 ;  /* 0x0000000809077221 */ /* 0x004fca0000000000 */
        /* <DEDUP_REMOVED lines=16> */
[----:B------:R-:W3:Y:S01]  /*0700*/  LDG.E R8, desc[UR6][R4.64+0x1c] ;  /* 0x00001c0604087981 */ /* 0x000ee2000c1e1900 */
[----:B------:R-:W-:Y:S01]  /*0710*/  IADD3 R6, PT, PT, R6, 0x8, RZ ;  /* 0x0000000806067810 */ /* 0x000fe20007ffe0ff */
[----:B---3--:R-:W-:-:S05]  /*0720*/  FADD R9, R11, R8 ;  /* 0x000000080b097221 */ /* 0x008fca0000000000 */
[----:B------:R2:W-:Y:S02]  /*0730*/  STG.E desc[UR6][R2.64], R9 ;  /* 0x0000000902007986 */ /* 0x0005e4000c101906 */
.L_x_2:
[----:B------:R-:W-:Y:S05]  /*0740*/  @!P1 EXIT ;  /* 0x000000000000994d */ /* 0x000fea0003800000 */
[----:B------:R-:W-:Y:S02]  /*0750*/  ISETP.GE.U32.AND P0, PT, R12, 0x4, PT ;  /* 0x000000040c00780c */ /* 0x000fe40003f06070 */
[----:B------:R-:W-:-:S04]  /*0760*/  LOP3.LUT R0, R0, 0x3, RZ, 0xc0, !PT ;  /* 0x0000000300007812 */ /* 0x000fc800078ec0ff */
[----:B------:R-:W-:-:S07]  /*0770*/  ISETP.NE.AND P1, PT, R0, RZ, PT ;  /* 0x000000ff0000720c */ /* 0x000fce0003f25270 */
[----:B------:R-:W-:Y:S06]  /*0780*/  @!P0 BRA `(.L_x_3) ;  /* 0x00000000003c8947 */ /* 0x000fec0003800000 */
[----:B------:R-:W1:Y:S02]  /*0790*/  LDC.64 R4, c[0x0][0x388] ;  /* 0x0000e200ff047b82 */ /* 0x000e640000000a00 */
[----:B-1----:R-:W-:-:S05]  /*07a0*/  IMAD.WIDE.U32 R4, R6, 0x4, R4 ;  /* 0x0000000406047825 */ /* 0x002fca00078e0004 */
[----:B------:R-:W2:Y:S02]  /*07b0*/  LDG.E R8, desc[UR6][R4.64] ;  /* 0x0000000604087981 */ /* 0x000ea4000c1e1900 */
[----:B--2---:R-:W-:-:S05]  /*07c0*/  FADD R7, R9, R8 ;  /* 0x0000000809077221 */ /* 0x004fca0000000000 */
[----:B------:R1:W-:Y:S04]  /*07d0*/  STG.E desc[UR6][R2.64], R7 ;  /* 0x0000000702007986 */ /* 0x0003e8000c101906 */
[----:B------:R-:W3:Y:S02]  /*07e0*/  LDG.E R8, desc[UR6][R4.64+0x4] ;  /* 0x0000040604087981 */ /* 0x000ee4000c1e1900 */
[----:B---3--:R-:W-:-:S05]  /*07f0*/  FADD R11, R7, R8 ;  /* 0x00000008070b7221 */ /* 0x008fca0000000000 */
[----:B------:R1:W-:Y:S04]  /*0800*/  STG.E desc[UR6][R2.64], R11 ;  /* 0x0000000b02007986 */ /* 0x0003e8000c101906 */
[----:B------:R-:W2:Y:S02]  /*0810*/  LDG.E R8, desc[UR6][R4.64+0x8] ;  /* 0x0000080604087981 */ /* 0x000ea4000c1e1900 */
[----:B--2---:R-:W-:-:S05]  /*0820*/  FADD R13, R11, R8 ;  /* 0x000000080b0d7221 */ /* 0x004fca0000000000 */
[----:B------:R1:W-:Y:S04]  /*0830*/  STG.E desc[UR6][R2.64], R13 ;  /* 0x0000000d02007986 */ /* 0x0003e8000c101906 */
[----:B------:R-:W0:Y:S01]  /*0840*/  LDG.E R8, desc[UR6][R4.64+0xc] ;  /* 0x00000c0604087981 */ /* 0x000e22000c1e1900 */
[----:B------:R-:W-:Y:S01]  /*0850*/  IADD3 R6, PT, PT, R6, 0x4, RZ ;  /* 0x0000000406067810 */ /* 0x000fe20007ffe0ff */
[----:B0-----:R-:W-:-:S05]  /*0860*/  FADD R9, R13, R8 ;  /* 0x000000080d097221 */ /* 0x001fca0000000000 */
[----:B------:R1:W-:Y:S02]  /*0870*/  STG.E desc[UR6][R2.64], R9 ;  /* 0x0000000902007986 */ /* 0x0003e4000c101906 */
.L_x_3:
[----:B------:R-:W-:Y:S05]  /*0880*/  @!P1 EXIT ;  /* 0x000000000000994d */ /* 0x000fea0003800000 */
[----:B------:R-:W1:Y:S01]  /*0890*/  LDC.64 R4, c[0x0][0x388] ;  /* 0x0000e200ff047b82 */ /* 0x000e620000000a00 */
[----:B------:R-:W-:Y:S01]  /*08a0*/  IADD3 R0, PT, PT, -R0, RZ, RZ ;  /* 0x000000ff00007210 */ /* 0x000fe20007ffe1ff */
[----:B-12---:R-:W-:-:S07]  /*08b0*/  IMAD.WIDE.U32 R6, R6, 0x4, R4 ;  /* 0x0000000406067825 */ /* 0x006fce00078e0004 */
.L_x_4:
[----:B------:R-:W-:Y:S02]  /*08c0*/  MOV R4, R6 ;  /* 0x0000000600047202 */ /* 0x000fe40000000f00 */
[----:B------:R-:W-:-:S05]  /*08d0*/  MOV R5, R7 ;  /* 0x0000000700057202 */ /* 0x000fca0000000f00 */
[----:B------:R-:W0:Y:S01]  /*08e0*/  LDG.E R4, desc[UR6][R4.64] ;  /* 0x0000000604047981 */ /* 0x000e22000c1e1900 */
[----:B------:R-:W-:Y:S02]  /*08f0*/  IADD3 R0, PT, PT, R0, 0x1, RZ ;  /* 0x0000000100007810 */ /* 0x000fe40007ffe0ff */
[----:B------:R-:W-:Y:S02]  /*0900*/  IADD3 R6, P1, PT, R6, 0x4, RZ ;  /* 0x0000000406067810 */ /* 0x000fe40007f3e0ff */
[----:B------:R-:W-:Y:S02]  /*0910*/  ISETP.NE.AND P0, PT, R0, RZ, PT ;  /* 0x000000ff0000720c */ /* 0x000fe40003f05270 */
[----:B------:R-:W-:Y:S01]  /*0920*/  IADD3.X R7, PT, PT, RZ, R7, RZ, P1, !PT ;  /* 0x00000007ff077210 */ /* 0x000fe20000ffe4ff */
[----:B01-3--:R-:W-:-:S05]  /*0930*/  FADD R9, R4, R9 ;  /* 0x0000000904097221 */ /* 0x00bfca0000000000 */
[----:B------:R1:W-:Y:S05]  /*0940*/  STG.E desc[UR6][R2.64], R9 ;  /* 0x0000000902007986 */ /* 0x0003ea000c101906 */
[----:B------:R-:W-:Y:S05]  /*0950*/  @P0 BRA `(.L_x_4) ;  /* 0xfffffffc00d80947 */ /* 0x000fea000383ffff */
[----:B------:R-:W-:Y:S05]  /*0960*/  EXIT ;  /* 0x000000000000794d */ /* 0x000fea0003800000 */
.L_x_5:
[----:B------:R-:W-:-:S00]  /*0970*/  BRA `(.L_x_5) ;  /* 0xfffffffc00fc7947 */ /* 0x000fc0000383ffff */
[----:B------:R-:W-:-:S00]  /*0980*/  NOP ;  /* 0x0000000000007918 */ /* 0x000fc00000000000 */
[----:B------:R-:W-:-:S00]  /*0990*/  NOP ;  /* 0x0000000000007918 */ /* 0x000fc00000000000 */
[----:B------:R-:W-:-:S00]  /*09a0*/  NOP ;  /* 0x0000000000007918 */ /* 0x000fc00000000000 */
[----:B------:R-:W-:-:S00]  /*09b0*/  NOP ;  /* 0x0000000000007918 */ /* 0x000fc00000000000 */
[----:B------:R-:W-:-:S00]  /*09c0*/  NOP ;  /* 0x0000000000007918 */ /* 0x000fc00000000000 */
[----:B------:R-:W-:-:S00]  /*09d0*/  NOP ;  /* 0x0000000000007918 */ /* 0x000fc00000000000 */
[----:B------:R-:W-:-:S00]  /*09e0*/  NOP ;  /* 0x0000000000007918 */ /* 0x000fc00000000000 */
[----:B------:R-:W-:-:S00]  /*09f0*/  NOP ;  /* 0x0000000000007918 */ /* 0x000fc00000000000 */
.L_x_6:


//--------------------- .nv.shared.reserved.0     --------------------------
	.section	.nv.shared.reserved.0,"aw",@nobits
	.weak		__nv_reservedSMEM_offset_0_alias
	.size		__nv_reservedSMEM_offset_0_alias, 0, 64
	.other		__nv_reservedSMEM_offset_0_alias,@"STO_CUDA_RESERVED_SHARED STV_DEFAULT"
__nv_reservedSMEM_offset_0_alias:
	.zero		0
	.zero		64


//--------------------- .nv.constant0._Z9vectorAddPKfS0_Pfi --------------------------
	.section	.nv.constant0._Z9vectorAddPKfS0_Pfi,"a",@progbits
	.sectionflags	@""
	.align	4
.nv.constant0._Z9vectorAddPKfS0_Pfi:
	.zero		924


//--------------------- SYMBOLS --------------------------

	.type		.nv.reservedSmem.offset0,@object
	.size		.nv.reservedSmem.offset0,0x4
